	.headerflags	@"EF_CUDA_TEXMODE_UNIFIED EF_CUDA_64BIT_ADDRESS EF_CUDA_ACCELERATORS EF_CUDA_SM90 EF_CUDA_VIRTUAL_SM(EF_CUDA_SM90)"
	.elftype	@"ET_EXEC"


//--------------------- .nv.info                  --------------------------
	.section	.nv.info,"",@"SHT_CUDA_INFO"
	.align	4


	//----- nvinfo : EIATTR_REGCOUNT
	.align		4
        /*0000*/ 	.byte	0x04, 0x2f
        /*0002*/ 	.short	(.L_3 - .L_2)
	.align		4
.L_2:
        /*0004*/ 	.word	index@(triton_poi_fused__native_batch_norm_legit_no_training_relu_11)
        /*0008*/ 	.word	0x00000020


	//----- nvinfo : EIATTR_MIN_STACK_SIZE
	.align		4
.L_3:
        /*000c*/ 	.byte	0x04, 0x12
        /*000e*/ 	.short	(.L_5 - .L_4)
	.align		4
.L_4:
        /*0010*/ 	.word	index@(triton_poi_fused__native_batch_norm_legit_no_training_relu_11)
        /*0014*/ 	.word	0x00000000


	//----- nvinfo : EIATTR_FRAME_SIZE
	.align		4
.L_5:
        /*0018*/ 	.byte	0x04, 0x11
        /*001a*/ 	.short	(.L_7 - .L_6)
	.align		4
.L_6:
        /*001c*/ 	.word	index@(triton_poi_fused__native_batch_norm_legit_no_training_relu_11)
        /*0020*/ 	.word	0x00000000


	//----- nvinfo : EIATTR_MIN_STACK_SIZE
	.align		4
.L_7:
        /*0024*/ 	.byte	0x04, 0x12
        /*0026*/ 	.short	(.L_9 - .L_8)
	.align		4
.L_8:
        /*0028*/ 	.word	index@(triton_poi_fused__native_batch_norm_legit_no_training_relu_11)
        /*002c*/ 	.word	0x00000000
.L_9:


//--------------------- .nv.info.triton_poi_fused__native_batch_norm_legit_no_training_relu_11 --------------------------
	.section	.nv.info.triton_poi_fused__native_batch_norm_legit_no_training_relu_11,"",@"SHT_CUDA_INFO"
	.sectionflags	@""
	.align	4


	//----- nvinfo : EIATTR_CUDA_API_VERSION
	.align		4
        /*0000*/ 	.byte	0x04, 0x37
        /*0002*/ 	.short	(.L_11 - .L_10)
.L_10:
        /*0004*/ 	.word	0x0000007c


	//----- nvinfo : EIATTR_KPARAM_INFO
	.align		4
.L_11:
        /*0008*/ 	.byte	0x04, 0x17
        /*000a*/ 	.short	(.L_13 - .L_12)
.L_12:
        /*000c*/ 	.word	0x00000000
        /*0010*/ 	.short	0x0007
        /*0012*/ 	.short	0x0034
        /*0014*/ 	.byte	0x00, 0xf0, 0x11, 0x00


	//----- nvinfo : EIATTR_KPARAM_INFO
	.align		4
.L_13:
        /*0018*/ 	.byte	0x04, 0x17
        /*001a*/ 	.short	(.L_15 - .L_14)
.L_14:
        /*001c*/ 	.word	0x00000000
        /*0020*/ 	.short	0x0006
        /*0022*/ 	.short	0x0030
        /*0024*/ 	.byte	0x00, 0xf0, 0x11, 0x00


	//----- nvinfo : EIATTR_KPARAM_INFO
	.align		4
.L_15:
        /*0028*/ 	.byte	0x04, 0x17
        /*002a*/ 	.short	(.L_17 - .L_16)
.L_16:
        /*002c*/ 	.word	0x00000000
        /*0030*/ 	.short	0x0005
        /*0032*/ 	.short	0x0028
        /*0034*/ 	.byte	0x00, 0xf4, 0x21, 0x00


	//----- nvinfo : EIATTR_KPARAM_INFO
	.align		4
.L_17:
        /*0038*/ 	.byte	0x04, 0x17
        /*003a*/ 	.short	(.L_19 - .L_18)
.L_18:
        /*003c*/ 	.word	0x00000000
        /*0040*/ 	.short	0x0004
        /*0042*/ 	.short	0x0020
        /*0044*/ 	.byte	0x00, 0xf4, 0x21, 0x00


	//----- nvinfo : EIATTR_KPARAM_INFO
	.align		4
.L_19:
        /*0048*/ 	.byte	0x04, 0x17
        /*004a*/ 	.short	(.L_21 - .L_20)
.L_20:
        /*004c*/ 	.word	0x00000000
        /*0050*/ 	.short	0x0003
        /*0052*/ 	.short	0x0018
        /*0054*/ 	.byte	0x00, 0xf4, 0x21, 0x00


	//----- nvinfo : EIATTR_KPARAM_INFO
	.align		4
.L_21:
        /*0058*/ 	.byte	0x04, 0x17
        /*005a*/ 	.short	(.L_23 - .L_22)
.L_22:
        /*005c*/ 	.word	0x00000000
        /*0060*/ 	.short	0x0002
        /*0062*/ 	.short	0x0010
        /*0064*/ 	.byte	0x00, 0xf4, 0x21, 0x00


	//----- nvinfo : EIATTR_KPARAM_INFO
	.align		4
.L_23:
        /*0068*/ 	.byte	0x04, 0x17
        /*006a*/ 	.short	(.L_25 - .L_24)
.L_24:
        /*006c*/ 	.word	0x00000000
        /*0070*/ 	.short	0x0001
        /*0072*/ 	.short	0x0008
        /*0074*/ 	.byte	0x00, 0xf4, 0x21, 0x00


	//----- nvinfo : EIATTR_KPARAM_INFO
	.align		4
.L_25:
        /*0078*/ 	.byte	0x04, 0x17
        /*007a*/ 	.short	(.L_27 - .L_26)
.L_26:
        /*007c*/ 	.word	0x00000000
        /*0080*/ 	.short	0x0000
        /*0082*/ 	.short	0x0000
        /*0084*/ 	.byte	0x00, 0xf4, 0x21, 0x00


	//----- nvinfo : EIATTR_SPARSE_MMA_MASK
	.align		4
.L_27:
        /*0088*/ 	.byte	0x03, 0x50
        /*008a*/ 	.short	0x0000


	//----- nvinfo : EIATTR_MAXREG_COUNT
	.align		4
        /*008c*/ 	.byte	0x03, 0x1b
        /*008e*/ 	.short	0x00ff


	//----- nvinfo : EIATTR_EXIT_INSTR_OFFSETS
	.align		4
        /*0090*/ 	.byte	0x04, 0x1c
        /*0092*/ 	.short	(.L_29 - .L_28)


	//   ....[0]....
.L_28:
        /*0094*/ 	.word	0x00000780


	//   ....[1]....
        /*0098*/ 	.word	0x000007a0


	//----- nvinfo : EIATTR_REQNTID
	.align		4
.L_29:
        /*009c*/ 	.byte	0x04, 0x10
        /*009e*/ 	.short	(.L_31 - .L_30)
.L_30:
        /*00a0*/ 	.word	0x00000080
        /*00a4*/ 	.word	0x00000001
        /*00a8*/ 	.word	0x00000001


	//----- nvinfo : EIATTR_CBANK_PARAM_SIZE
	.align		4
.L_31:
        /*00ac*/ 	.byte	0x03, 0x19
        /*00ae*/ 	.short	0x0038


	//----- nvinfo : EIATTR_PARAM_CBANK
	.align		4
        /*00b0*/ 	.byte	0x04, 0x0a
        /*00b2*/ 	.short	(.L_33 - .L_32)
	.align		4
.L_32:
        /*00b4*/ 	.word	index@(.nv.constant0.triton_poi_fused__native_batch_norm_legit_no_training_relu_11)
        /*00b8*/ 	.short	0x0210
        /*00ba*/ 	.short	0x0038


	//----- nvinfo : EIATTR_SW_WAR
	.align		4
.L_33:
        /*00bc*/ 	.byte	0x04, 0x36
        /*00be*/ 	.short	(.L_35 - .L_34)
.L_34:
        /*00c0*/ 	.word	0x00000008
.L_35:


//--------------------- .nv.callgraph             --------------------------
	.section	.nv.callgraph,"",@"SHT_CUDA_CALLGRAPH"
	.align	4
	.sectionentsize	8
	.align		4
        /*0000*/ 	.word	0x00000000
	.align		4
        /*0004*/ 	.word	0xffffffff
	.align		4
        /*0008*/ 	.word	0x00000000
	.align		4
        /*000c*/ 	.word	0xfffffffe
	.align		4
        /*0010*/ 	.word	0x00000000
	.align		4
        /*0014*/ 	.word	0xfffffffd
	.align		4
        /*0018*/ 	.word	0x00000000
	.align		4
        /*001c*/ 	.word	0xfffffffc


//--------------------- .nv.constant4             --------------------------
	.section	.nv.constant4,"a",@progbits
	.align	8
	.align		8
.nv.constant4:
        /*0000*/ 	.dword	_$_str
	.align		8
        /*0008*/ 	.dword	_$_str_$_2


//--------------------- .text.triton_poi_fused__native_batch_norm_legit_no_training_relu_11 --------------------------
	.section	.text.triton_poi_fused__native_batch_norm_legit_no_training_relu_11,"ax",@progbits
	.align	128
        .global         triton_poi_fused__native_batch_norm_legit_no_training_relu_11
        .type           triton_poi_fused__native_batch_norm_legit_no_training_relu_11,@function
        .size           triton_poi_fused__native_batch_norm_legit_no_training_relu_11,(.L_x_1 - triton_poi_fused__native_batch_norm_legit_no_training_relu_11)
        .other          triton_poi_fused__native_batch_norm_legit_no_training_relu_11,@"STO_CUDA_ENTRY STV_DEFAULT"
triton_poi_fused__native_batch_norm_legit_no_training_relu_11:
.text.triton_poi_fused__native_batch_norm_legit_no_training_relu_11:
[----:B------:R-:W0:Y:S01]  /*0000*/  LDC R1, c[0x0][0x28] ;  /* 0x00000a00ff017b82 */ /* 0x000e220000000800 */
[----:B------:R-:W1:Y:S07]  /*0010*/  S2R R20, SR_CTAID.Y ;  /* 0x0000000000147919 */ /* 0x000e6e0000002600 */
[----:B------:R-:W2:Y:S01]  /*0020*/  LDC.64 R4, c[0x0][0x220] ;  /* 0x00008800ff047b82 */ /* 0x000ea20000000a00 */
[----:B------:R-:W-:Y:S01]  /*0030*/  CS2R R18, SRZ ;  /* 0x0000000000127805 */ /* 0x000fe2000001ff00 */
[----:B------:R-:W-:Y:S01]  /*0040*/  ULDC.64 UR4, c[0x0][0x208] ;  /* 0x0000820000047ab9 */ /* 0x000fe20000000a00 */
[----:B------:R-:W3:Y:S01]  /*0050*/  S2R R0, SR_TID.X ;  /* 0x0000000000007919 */ /* 0x000ee20000002100 */
[----:B------:R-:W4:Y:S04]  /*0060*/  S2R R17, SR_CTAID.X ;  /* 0x0000000000117919 */ /* 0x000f280000002500 */
[----:B------:R-:W5:Y:S01]  /*0070*/  LDC.64 R14, c[0x0][0x210] ;  /* 0x00008400ff0e7b82 */ /* 0x000f620000000a00 */
[----:B-1----:R-:W-:-:S02]  /*0080*/  SHF.R.S32.HI R3, RZ, 0x1f, R20 ;  /* 0x0000001fff037819 */ /* 0x002fc40000011414 */
[----:B------:R-:W-:Y:S02]  /*0090*/  ISETP.GE.AND P0, PT, R20, 0x100, PT ;  /* 0x000001001400780c */ /* 0x000fe40003f06270 */
[----:B------:R-:W-:-:S03]  /*00a0*/  LEA.HI R6, R3, R20, RZ, 0x6 ;  /* 0x0000001403067211 */ /* 0x000fc600078f30ff */
[----:B------:R-:W1:Y:S01]  /*00b0*/  LDC.64 R2, c[0x0][0x218] ;  /* 0x00008600ff027b82 */ /* 0x000e620000000a00 */
[----:B------:R-:W-:-:S04]  /*00c0*/  LOP3.LUT R25, R6, 0xffffffc0, RZ, 0xc0, !PT ;  /* 0xffffffc006197812 */ /* 0x000fc800078ec0ff */
[----:B------:R-:W-:-:S05]  /*00d0*/  IADD3 R25, -R25, R20, RZ ;  /* 0x0000001419197210 */ /* 0x000fca0007ffe1ff */
[----:B--2---:R-:W-:-:S05]  /*00e0*/  IMAD.WIDE R4, R25, 0x4, R4 ;  /* 0x0000000419047825 */ /* 0x004fca00078e0204 */
[----:B------:R2:W5:Y:S01]  /*00f0*/  @!P0 LDG.E.EL R19, desc[UR4][R4.64] ;  /* 0x0000000404138981 */ /* 0x000562000c2e1900 */
[----:B---3--:R-:W-:Y:S01]  /*0100*/  SHF.L.U32 R0, R0, 0x2, RZ ;  /* 0x0000000200007819 */ /* 0x008fe200000006ff */
[----:B------:R-:W-:Y:S01]  /*0110*/  HFMA2.MMA R23, -RZ, RZ, 0, 0 ;  /* 0x00000000ff177435 */ /* 0x000fe200000001ff */
[----:B------:R-:W-:Y:S01]  /*0120*/  SHF.L.U32 R6, R6, 0xc, RZ ;  /* 0x0000000c06067819 */ /* 0x000fe200000006ff */
[----:B------:R-:W-:Y:S01]  /*0130*/  HFMA2.MMA R21, -RZ, RZ, 0, 0 ;  /* 0x00000000ff157435 */ /* 0x000fe200000001ff */
[----:B------:R-:W-:Y:S02]  /*0140*/  LOP3.LUT R0, R0, 0x1fc, RZ, 0xc0, !PT ;  /* 0x000001fc00007812 */ /* 0x000fe400078ec0ff */
[----:B------:R-:W-:Y:S02]  /*0150*/  LOP3.LUT R6, R6, 0xfffc0000, RZ, 0xc0, !PT ;  /* 0xfffc000006067812 */ /* 0x000fe400078ec0ff */
[----:B----4-:R-:W-:Y:S01]  /*0160*/  LEA R17, R17, R0, 0xa ;  /* 0x0000000011117211 */ /* 0x010fe200078e50ff */
[----:B--2---:R-:W2:Y:S01]  /*0170*/  LDC.64 R4, c[0x0][0x230] ;  /* 0x00008c00ff047b82 */ /* 0x004ea20000000a00 */
[----:B------:R-:W-:-:S02]  /*0180*/  IADD3 R6, R25, R6, RZ ;  /* 0x0000000619067210 */ /* 0x000fc40007ffe0ff */
[----:B------:R-:W-:-:S03]  /*0190*/  MOV R16, RZ ;  /* 0x000000ff00107202 */ /* 0x000fc60000000f00 */
[----:B------:R-:W-:Y:S02]  /*01a0*/  IMAD R13, R17, 0x40, R6 ;  /* 0x00000040110d7824 */ /* 0x000fe400078e0206 */
[----:B-1----:R-:W-:Y:S02]  /*01b0*/  IMAD.WIDE R6, R25, 0x4, R2 ;  /* 0x0000000419067825 */ /* 0x002fe400078e0202 */
[----:B------:R-:W1:Y:S01]  /*01c0*/  LDC.64 R2, c[0x0][0x228] ;  /* 0x00008a00ff027b82 */ /* 0x000e620000000a00 */
[----:B------:R-:W-:Y:S01]  /*01d0*/  IADD3 R11, R13, 0x40, RZ ;  /* 0x000000400d0b7810 */ /* 0x000fe20007ffe0ff */
[C---:B------:R-:W-:Y:S01]  /*01e0*/  VIADD R27, R13.reuse, 0x80 ;  /* 0x000000800d1b7836 */ /* 0x040fe20000000000 */
[----:B------:R-:W-:Y:S01]  /*01f0*/  IADD3 R29, R13, 0xc0, RZ ;  /* 0x000000c00d1d7810 */ /* 0x000fe20007ffe0ff */
[--C-:B-----5:R-:W-:Y:S01]  /*0200*/  IMAD.WIDE R8, R13, 0x4, R14.reuse ;  /* 0x000000040d087825 */ /* 0x120fe200078e020e */
[----:B------:R-:W-:Y:S01]  /*0210*/  IADD3 R12, R13, 0x8000, RZ ;  /* 0x000080000d0c7810 */ /* 0x000fe20007ffe0ff */
[----:B------:R3:W4:Y:S02]  /*0220*/  @!P0 LDG.E.EL R23, desc[UR4][R6.64] ;  /* 0x0000000406178981 */ /* 0x000724000c2e1900 */
[--C-:B------:R-:W-:Y:S01]  /*0230*/  IMAD.WIDE R10, R11, 0x4, R14.reuse ;  /* 0x000000040b0a7825 */ /* 0x100fe200078e020e */
[----:B------:R-:W-:Y:S01]  /*0240*/  MOV R0, RZ ;  /* 0x000000ff00007202 */ /* 0x000fe20000000f00 */
[----:B------:R5:W4:Y:S02]  /*0250*/  @!P0 LDG.E.EL R21, desc[UR4][R8.64] ;  /* 0x0000000408158981 */ /* 0x000b24000c2e1900 */
[--C-:B------:R-:W-:Y:S01]  /*0260*/  IMAD.WIDE R26, R27, 0x4, R14.reuse ;  /* 0x000000041b1a7825 */ /* 0x100fe200078e020e */
[----:B------:R-:W-:Y:S01]  /*0270*/  IADD3 R24, R13, 0x8080, RZ ;  /* 0x000080800d187810 */ /* 0x000fe20007ffe0ff */
[----:B------:R5:W4:Y:S02]  /*0280*/  @!P0 LDG.E.EL R18, desc[UR4][R10.64] ;  /* 0x000000040a128981 */ /* 0x000b24000c2e1900 */
[----:B------:R-:W-:Y:S01]  /*0290*/  VIADD R22, R13, 0x8040 ;  /* 0x000080400d167836 */ /* 0x000fe20000000000 */
[----:B------:R-:W-:Y:S01]  /*02a0*/  IADD3 R28, R13, 0x80c0, RZ ;  /* 0x000080c00d1c7810 */ /* 0x000fe20007ffe0ff */
[--C-:B---3--:R-:W-:Y:S01]  /*02b0*/  IMAD.WIDE R6, R29, 0x4, R14.reuse ;  /* 0x000000041d067825 */ /* 0x108fe200078e020e */
[----:B------:R3:W4:Y:S03]  /*02c0*/  @!P0 LDG.E.EL R16, desc[UR4][R26.64] ;  /* 0x000000041a108981 */ /* 0x000726000c2e1900 */
[--C-:B0----5:R-:W-:Y:S01]  /*02d0*/  IMAD.WIDE R8, R12, 0x4, R14.reuse ;  /* 0x000000040c087825 */ /* 0x121fe200078e020e */
[----:B------:R0:W5:Y:S03]  /*02e0*/  @!P0 LDG.E.EL R0, desc[UR4][R6.64] ;  /* 0x0000000406008981 */ /* 0x000166000c2e1900 */
[----:B------:R-:W-:Y:S01]  /*02f0*/  IMAD.WIDE R10, R22, 0x4, R14 ;  /* 0x00000004160a7825 */ /* 0x000fe200078e020e */
[----:B------:R-:W-:-:S02]  /*0300*/  HFMA2.MMA R22, -RZ, RZ, 0, 0 ;  /* 0x00000000ff167435 */ /* 0x000fc400000001ff */
[----:B---3--:R-:W-:Y:S01]  /*0310*/  HFMA2.MMA R26, -RZ, RZ, 0, 0 ;  /* 0x00000000ff1a7435 */ /* 0x008fe200000001ff */
[----:B------:R-:W-:Y:S01]  /*0320*/  IMAD.WIDE R12, R24, 0x4, R14 ;  /* 0x00000004180c7825 */ /* 0x000fe200078e020e */
[----:B------:R-:W-:-:S03]  /*0330*/  MOV R24, RZ ;  /* 0x000000ff00187202 */ /* 0x000fc60000000f00 */
[----:B------:R-:W-:Y:S01]  /*0340*/  IMAD.WIDE R14, R28, 0x4, R14 ;  /* 0x000000041c0e7825 */ /* 0x000fe200078e020e */
[----:B0-----:R-:W-:Y:S02]  /*0350*/  CS2R R6, SRZ ;  /* 0x0000000000067805 */ /* 0x001fe4000001ff00 */
[----:B------:R0:W3:Y:S01]  /*0360*/  @!P0 LDG.E.EL R22, desc[UR4][R8.64] ;  /* 0x0000000408168981 */ /* 0x0000e2000c2e1900 */
[----:B------:R-:W-:Y:S02]  /*0370*/  IMAD.MOV.U32 R28, RZ, RZ, RZ ;  /* 0x000000ffff1c7224 */ /* 0x000fe400078e00ff */
[C---:B-1----:R-:W-:Y:S01]  /*0380*/  IMAD.WIDE R2, R25.reuse, 0x4, R2 ;  /* 0x0000000419027825 */ /* 0x042fe200078e0202 */
[----:B------:R-:W3:Y:S03]  /*0390*/  @!P0 LDG.E.EL R24, desc[UR4][R10.64] ;  /* 0x000000040a188981 */ /* 0x000ee6000c2e1900 */
[----:B--2---:R-:W-:Y:S01]  /*03a0*/  IMAD.WIDE R4, R25, 0x4, R4 ;  /* 0x0000000419047825 */ /* 0x004fe200078e0204 */
[----:B------:R-:W2:Y:S04]  /*03b0*/  @!P0 LDG.E.EL R28, desc[UR4][R12.64] ;  /* 0x000000040c1c8981 */ /* 0x000ea8000c2e1900 */
[----:B------:R-:W2:Y:S04]  /*03c0*/  @!P0 LDG.E.EL R26, desc[UR4][R14.64] ;  /* 0x000000040e1a8981 */ /* 0x000ea8000c2e1900 */
[----:B------:R1:W2:Y:S04]  /*03d0*/  @!P0 LDG.E.EL R6, desc[UR4][R2.64] ;  /* 0x0000000402068981 */ /* 0x0002a8000c2e1900 */
[----:B------:R4:W2:Y:S01]  /*03e0*/  @!P0 LDG.E.EL R7, desc[UR4][R4.64] ;  /* 0x0000000404078981 */ /* 0x0008a2000c2e1900 */
[----:B0-----:R-:W-:Y:S01]  /*03f0*/  MOV R9, 0x3e800000 ;  /* 0x3e80000000097802 */ /* 0x001fe20000000f00 */
[----:B-1----:R-:W0:Y:S01]  /*0400*/  LDC.64 R2, c[0x0][0x238] ;  /* 0x00008e00ff027b82 */ /* 0x002e220000000a00 */
[----:B------:R-:W-:Y:S01]  /*0410*/  LEA R17, R20, R17, 0xc ;  /* 0x0000001114117211 */ /* 0x000fe200078e60ff */
[----:B------:R-:W-:-:S04]  /*0420*/  FADD R19, R19, 9.9999997473787516356e-06 ;  /* 0x3727c5ac13137421 */ /* 0x000fc80000000000 */
[----:B------:R-:W1:Y:S02]  /*0430*/  MUFU.SQRT R8, R19 ;  /* 0x0000001300087308 */ /* 0x000e640000002000 */
[C---:B-1----:R-:W-:Y:S02]  /*0440*/  FSETP.GT.AND P1, PT, R8.reuse, 8.50705917302346158658e+37, PT ;  /* 0x7e8000000800780b */ /* 0x042fe40003f24000 */
[----:B------:R-:W-:-:S11]  /*0450*/  FSETP.GEU.AND P2, PT, R8, 1.175494350822287508e-38, PT ;  /* 0x008000000800780b */ /* 0x000fd60003f4e000 */
[----:B------:R-:W-:-:S04]  /*0460*/  @P1 FMUL R8, R8, 0.25 ;  /* 0x3e80000008081820 */ /* 0x000fc80000400000 */
[----:B------:R-:W-:-:S06]  /*0470*/  @!P2 FMUL R8, R8, 16777216 ;  /* 0x4b8000000808a820 */ /* 0x000fcc0000400000 */
[----:B------:R-:W1:Y:S01]  /*0480*/  MUFU.RCP R8, R8 ;  /* 0x0000000800087308 */ /* 0x000e620000001000 */
[----:B------:R-:W-:-:S05]  /*0490*/  FSEL R9, R9, 1, P1 ;  /* 0x3f80000009097808 */ /* 0x000fca0000800000 */
[----:B------:R-:W-:Y:S01]  /*04a0*/  @!P2 FMUL R9, R9, 16777216 ;  /* 0x4b8000000909a820 */ /* 0x000fe20000400000 */
[C---:B----4-:R-:W-:Y:S01]  /*04b0*/  FADD R21, -R23.reuse, R21 ;  /* 0x0000001517157221 */ /* 0x050fe20000000100 */
[C---:B------:R-:W-:Y:S01]  /*04c0*/  FADD R5, -R23.reuse, R18 ;  /* 0x0000001217057221 */ /* 0x040fe20000000100 */
[C---:B-----5:R-:W-:Y:S01]  /*04d0*/  FADD R11, -R23.reuse, R0 ;  /* 0x00000000170b7221 */ /* 0x060fe20000000100 */
[----:B-1----:R-:W-:Y:S01]  /*04e0*/  FMUL R4, R8, R9 ;  /* 0x0000000908047220 */ /* 0x002fe20000400000 */
[----:B------:R-:W-:-:S03]  /*04f0*/  FADD R9, -R23, R16 ;  /* 0x0000001017097221 */ /* 0x000fc60000000100 */
[C---:B------:R-:W-:Y:S01]  /*0500*/  FMUL R18, R4.reuse, R5 ;  /* 0x0000000504127220 */ /* 0x040fe20000400000 */
[C---:B------:R-:W-:Y:S01]  /*0510*/  FMUL R16, R4.reuse, R9 ;  /* 0x0000000904107220 */ /* 0x040fe20000400000 */
[C---:B------:R-:W-:Y:S01]  /*0520*/  FMUL R10, R4.reuse, R11 ;  /* 0x0000000b040a7220 */ /* 0x040fe20000400000 */
[C---:B------:R-:W-:Y:S01]  /*0530*/  FMUL R20, R4.reuse, R21 ;  /* 0x0000001504147220 */ /* 0x040fe20000400000 */
[C---:B---3--:R-:W-:Y:S01]  /*0540*/  FADD R13, -R23.reuse, R22 ;  /* 0x00000016170d7221 */ /* 0x048fe20000000100 */
[C---:B------:R-:W-:Y:S01]  /*0550*/  FADD R15, -R23.reuse, R24 ;  /* 0x00000018170f7221 */ /* 0x040fe20000000100 */
[C---:B--2---:R-:W-:Y:S01]  /*0560*/  FADD R19, -R23.reuse, R28 ;  /* 0x0000001c17137221 */ /* 0x044fe20000000100 */
[----:B------:R-:W-:Y:S01]  /*0570*/  FADD R23, -R23, R26 ;  /* 0x0000001a17177221 */ /* 0x000fe20000000100 */
[C---:B------:R-:W-:Y:S01]  /*0580*/  FMUL R8, R4.reuse, R13 ;  /* 0x0000000d04087220 */ /* 0x040fe20000400000 */
[C---:B------:R-:W-:Y:S01]  /*0590*/  FMUL R14, R4.reuse, R15 ;  /* 0x0000000f040e7220 */ /* 0x040fe20000400000 */
[C---:B------:R-:W-:Y:S01]  /*05a0*/  FMUL R12, R4.reuse, R19 ;  /* 0x00000013040c7220 */ /* 0x040fe20000400000 */
[----:B------:R-:W-:Y:S01]  /*05b0*/  FMUL R0, R4, R23 ;  /* 0x0000001704007220 */ /* 0x000fe20000400000 */
[-CC-:B------:R-:W-:Y:S01]  /*05c0*/  FFMA R18, R18, R6.reuse, R7.reuse ;  /* 0x0000000612127223 */ /* 0x180fe20000000007 */
[-CC-:B------:R-:W-:Y:S01]  /*05d0*/  FFMA R16, R16, R6.reuse, R7.reuse ;  /* 0x0000000610107223 */ /* 0x180fe20000000007 */
[-CC-:B------:R-:W-:Y:S01]  /*05e0*/  FFMA R11, R10, R6.reuse, R7.reuse ;  /* 0x000000060a0b7223 */ /* 0x180fe20000000007 */
[----:B------:R-:W-:-:S02]  /*05f0*/  FFMA R20, R20, R6, R7 ;  /* 0x0000000614147223 */ /* 0x000fc40000000007 */
[----:B------:R-:W-:Y:S02]  /*0600*/  FSETP.GEU.AND P3, PT, R18, RZ, PT ;  /* 0x000000ff1200720b */ /* 0x000fe40003f6e000 */
[----:B------:R-:W-:Y:S02]  /*0610*/  FSETP.GEU.AND P2, PT, R16, RZ, PT ;  /* 0x000000ff1000720b */ /* 0x000fe40003f4e000 */
[----:B------:R-:W-:Y:S02]  /*0620*/  FSETP.GEU.AND P1, PT, R11, RZ, PT ;  /* 0x000000ff0b00720b */ /* 0x000fe40003f2e000 */
[----:B------:R-:W-:Y:S01]  /*0630*/  FSETP.GEU.AND P4, PT, R20, RZ, PT ;  /* 0x000000ff1400720b */ /* 0x000fe20003f8e000 */
[-CC-:B------:R-:W-:Y:S01]  /*0640*/  FFMA R15, R8, R6.reuse, R7.reuse ;  /* 0x00000006080f7223 */ /* 0x180fe20000000007 */
[-CC-:B------:R-:W-:Y:S01]  /*0650*/  FFMA R14, R14, R6.reuse, R7.reuse ;  /* 0x000000060e0e7223 */ /* 0x180fe20000000007 */
[-CC-:B------:R-:W-:Y:S01]  /*0660*/  FFMA R12, R12, R6.reuse, R7.reuse ;  /* 0x000000060c0c7223 */ /* 0x180fe20000000007 */
[----:B------:R-:W-:Y:S01]  /*0670*/  FFMA R0, R0, R6, R7 ;  /* 0x0000000600007223 */ /* 0x000fe20000000007 */
[----:B0-----:R-:W-:Y:S01]  /*0680*/  IMAD.WIDE R4, R17, 0x4, R2 ;  /* 0x0000000411047825 */ /* 0x001fe200078e0202 */
[----:B------:R-:W-:-:S02]  /*0690*/  SEL R9, R18, RZ, P3 ;  /* 0x000000ff12097207 */ /* 0x000fc40001800000 */
[----:B------:R-:W-:Y:S02]  /*06a0*/  SEL R10, R16, RZ, P2 ;  /* 0x000000ff100a7207 */ /* 0x000fe40001000000 */
[----:B------:R-:W-:Y:S02]  /*06b0*/  SEL R11, R11, RZ, P1 ;  /* 0x000000ff0b0b7207 */ /* 0x000fe40000800000 */
[----:B------:R-:W-:Y:S02]  /*06c0*/  SEL R8, R20, RZ, P4 ;  /* 0x000000ff14087207 */ /* 0x000fe40002000000 */
[----:B------:R-:W-:Y:S02]  /*06d0*/  IADD3 R13, R17, 0x200, RZ ;  /* 0x00000200110d7810 */ /* 0x000fe40007ffe0ff */
[----:B------:R-:W-:Y:S01]  /*06e0*/  FSETP.GEU.AND P4, PT, R15, RZ, PT ;  /* 0x000000ff0f00720b */ /* 0x000fe20003f8e000 */
[----:B------:R0:W-:Y:S01]  /*06f0*/  @!P0 STG.E.128 desc[UR4][R4.64], R8 ;  /* 0x0000000804008986 */ /* 0x0001e2000c101d04 */
[----:B------:R-:W-:-:S02]  /*0700*/  FSETP.GEU.AND P3, PT, R14, RZ, PT ;  /* 0x000000ff0e00720b */ /* 0x000fc40003f6e000 */
[----:B------:R-:W-:Y:S02]  /*0710*/  FSETP.GEU.AND P2, PT, R12, RZ, PT ;  /* 0x000000ff0c00720b */ /* 0x000fe40003f4e000 */
[----:B------:R-:W-:Y:S01]  /*0720*/  FSETP.GEU.AND P1, PT, R0, RZ, PT ;  /* 0x000000ff0000720b */ /* 0x000fe20003f2e000 */
[----:B------:R-:W-:Y:S01]  /*0730*/  IMAD.WIDE R2, R13, 0x4, R2 ;  /* 0x000000040d027825 */ /* 0x000fe200078e0202 */
[----:B------:R-:W-:Y:S02]  /*0740*/  SEL R16, R15, RZ, P4 ;  /* 0x000000ff0f107207 */ /* 0x000fe40002000000 */
[----:B------:R-:W-:Y:S02]  /*0750*/  SEL R17, R14, RZ, P3 ;  /* 0x000000ff0e117207 */ /* 0x000fe40001800000 */
[----:B------:R-:W-:Y:S02]  /*0760*/  SEL R18, R12, RZ, P2 ;  /* 0x000000ff0c127207 */ /* 0x000fe40001000000 */
[----:B------:R-:W-:Y:S01]  /*0770*/  SEL R19, R0, RZ, P1 ;  /* 0x000000ff00137207 */ /* 0x000fe20000800000 */
[----:B0-----:R-:W-:Y:S06]  /*0780*/  @P0 EXIT ;  /* 0x000000000000094d */ /* 0x001fec0003800000 */
[----:B------:R-:W-:Y:S01]  /*0790*/  STG.E.128 desc[UR4][R2.64], R16 ;  /* 0x0000001002007986 */ /* 0x000fe2000c101d04 */
[----:B------:R-:W-:Y:S05]  /*07a0*/  EXIT ;  /* 0x000000000000794d */ /* 0x000fea0003800000 */
.L_x_0:
[----:B------:R-:W-:-:S00]  /*07b0*/  BRA `(.L_x_0) ;  /* 0xfffffffc00fc7947 */ /* 0x000fc0000383ffff */
[----:B------:R-:W-:-:S00]  /*07c0*/  NOP ;  /* 0x0000000000007918 */ /* 0x000fc00000000000 */
        /* <DEDUP_REMOVED lines=11> */
.L_x_1:


//--------------------- .nv.global.init           --------------------------
	.section	.nv.global.init,"aw",@progbits
.nv.global.init:
	.type		_$_str,@object
	.size		_$_str,(_$_str_$_2 - _$_str)
_$_str:
        /*0000*/ 	.byte	0x5f, 0x5f, 0x43, 0x55, 0x44, 0x41, 0x5f, 0x46, 0x54, 0x5a, 0x00
	.type		_$_str_$_2,@object
	.size		_$_str_$_2,(.L_1 - _$_str_$_2)
_$_str_$_2:
        /*000b*/ 	.byte	0x5f, 0x5f, 0x43, 0x55, 0x44, 0x41, 0x5f, 0x50, 0x52, 0x45, 0x43, 0x5f, 0x53, 0x51, 0x52, 0x54
        /*001b*/ 	.byte	0x00
.L_1:


//--------------------- .nv.constant0.triton_poi_fused__native_batch_norm_legit_no_training_relu_11 --------------------------
	.section	.nv.constant0.triton_poi_fused__native_batch_norm_legit_no_training_relu_11,"a",@progbits
	.sectionflags	@""
	.align	4
.nv.constant0.triton_poi_fused__native_batch_norm_legit_no_training_relu_11:
	.zero		584
